//
// Generated by NVIDIA NVVM Compiler
//
// Compiler Build ID: CL-36424714
// Cuda compilation tools, release 13.0, V13.0.88
// Based on NVVM 20.0.0
//

.version 9.0
.target sm_100
.address_size 64

	// .globl	_Z11mergeKernelPiS_iii

.visible .entry _Z11mergeKernelPiS_iii(
	.param .u64 .ptr .align 1 _Z11mergeKernelPiS_iii_param_0,
	.param .u64 .ptr .align 1 _Z11mergeKernelPiS_iii_param_1,
	.param .u32 _Z11mergeKernelPiS_iii_param_2,
	.param .u32 _Z11mergeKernelPiS_iii_param_3,
	.param .u32 _Z11mergeKernelPiS_iii_param_4
)
{
	.local .align 16 .b8 	__local_depot0[1024];
	.reg .b64 	%SP;
	.reg .b64 	%SPL;
	.reg .pred 	%p<23>;
	.reg .b32 	%r<145>;
	.reg .b64 	%rd<45>;

	mov.u64 	%SPL, __local_depot0;
	ld.param.u64 	%rd6, [_Z11mergeKernelPiS_iii_param_0];
	ld.param.u64 	%rd7, [_Z11mergeKernelPiS_iii_param_1];
	ld.param.u32 	%r141, [_Z11mergeKernelPiS_iii_param_2];
	ld.param.u32 	%r64, [_Z11mergeKernelPiS_iii_param_3];
	ld.param.u32 	%r65, [_Z11mergeKernelPiS_iii_param_4];
	cvta.to.global.u64 	%rd1, %rd7;
	cvta.to.global.u64 	%rd2, %rd6;
	add.u64 	%rd3, %SPL, 0;
	mov.u32 	%r66, %tid.x;
	mov.u32 	%r67, %ctaid.x;
	mov.u32 	%r68, %ntid.x;
	mad.lo.s32 	%r120, %r67, %r68, %r66;
	add.s32 	%r2, %r141, %r120;
	setp.gt.s32 	%p1, %r2, %r65;
	@%p1 bra 	$L__BB0_25;
	add.s32 	%r3, %r64, 1;
	sub.s32 	%r4, %r64, %r141;
	setp.gt.s32 	%p2, %r120, %r4;
	@%p2 bra 	$L__BB0_3;
	mul.wide.s32 	%rd9, %r2, 4;
	add.s64 	%rd10, %rd2, %rd9;
	ld.global.u32 	%r69, [%rd10];
	mul.wide.s32 	%rd11, %r120, 4;
	add.s64 	%rd12, %rd3, %rd11;
	st.local.u32 	[%rd12], %r69;
	bra.uni 	$L__BB0_4;
$L__BB0_3:
	mul.wide.s32 	%rd13, %r120, 4;
	add.s64 	%rd14, %rd3, %rd13;
	mov.b32 	%r70, 2147483647;
	st.local.u32 	[%rd14], %r70;
$L__BB0_4:
	bar.sync 	0;
	setp.lt.s32 	%p3, %r64, %r141;
	setp.ge.s32 	%p4, %r64, %r65;
	or.pred  	%p5, %p3, %p4;
	mov.u32 	%r118, %r3;
	mov.u32 	%r133, %r141;
	@%p5 bra 	$L__BB0_5;
	bra.uni 	$L__BB0_26;
$L__BB0_5:
	setp.lt.s32 	%p9, %r64, %r141;
	@%p9 bra 	$L__BB0_18;
	sub.s32 	%r7, %r3, %r141;
	and.b32  	%r8, %r7, 15;
	setp.lt.u32 	%p10, %r4, 15;
	@%p10 bra 	$L__BB0_9;
	and.b32  	%r77, %r7, -16;
	neg.s32 	%r139, %r77;
	add.s64 	%rd4, %rd1, 32;
$L__BB0_8:
	.pragma "nounroll";
	mul.wide.s32 	%rd21, %r133, 4;
	add.s64 	%rd22, %rd4, %rd21;
	mul.wide.s32 	%rd23, %r141, 4;
	add.s64 	%rd24, %rd2, %rd23;
	ld.global.u32 	%r78, [%rd24];
	st.global.u32 	[%rd22+-32], %r78;
	ld.global.u32 	%r79, [%rd24+4];
	st.global.u32 	[%rd22+-28], %r79;
	ld.global.u32 	%r80, [%rd24+8];
	st.global.u32 	[%rd22+-24], %r80;
	ld.global.u32 	%r81, [%rd24+12];
	st.global.u32 	[%rd22+-20], %r81;
	ld.global.u32 	%r82, [%rd24+16];
	st.global.u32 	[%rd22+-16], %r82;
	ld.global.u32 	%r83, [%rd24+20];
	st.global.u32 	[%rd22+-12], %r83;
	ld.global.u32 	%r84, [%rd24+24];
	st.global.u32 	[%rd22+-8], %r84;
	ld.global.u32 	%r85, [%rd24+28];
	st.global.u32 	[%rd22+-4], %r85;
	ld.global.u32 	%r86, [%rd24+32];
	st.global.u32 	[%rd22], %r86;
	ld.global.u32 	%r87, [%rd24+36];
	st.global.u32 	[%rd22+4], %r87;
	ld.global.u32 	%r88, [%rd24+40];
	st.global.u32 	[%rd22+8], %r88;
	ld.global.u32 	%r89, [%rd24+44];
	st.global.u32 	[%rd22+12], %r89;
	ld.global.u32 	%r90, [%rd24+48];
	st.global.u32 	[%rd22+16], %r90;
	ld.global.u32 	%r91, [%rd24+52];
	st.global.u32 	[%rd22+20], %r91;
	ld.global.u32 	%r92, [%rd24+56];
	st.global.u32 	[%rd22+24], %r92;
	add.s32 	%r141, %r141, 16;
	ld.global.u32 	%r93, [%rd24+60];
	add.s32 	%r133, %r133, 16;
	st.global.u32 	[%rd22+28], %r93;
	add.s32 	%r139, %r139, 16;
	setp.eq.s32 	%p11, %r139, 0;
	@%p11 bra 	$L__BB0_9;
	bra.uni 	$L__BB0_8;
$L__BB0_9:
	setp.eq.s32 	%p12, %r8, 0;
	@%p12 bra 	$L__BB0_18;
	and.b32  	%r19, %r7, 7;
	setp.lt.u32 	%p13, %r8, 8;
	@%p13 bra 	$L__BB0_12;
	mul.wide.s32 	%rd25, %r141, 4;
	add.s64 	%rd26, %rd2, %rd25;
	ld.global.u32 	%r95, [%rd26];
	mul.wide.s32 	%rd27, %r133, 4;
	add.s64 	%rd28, %rd1, %rd27;
	st.global.u32 	[%rd28], %r95;
	ld.global.u32 	%r96, [%rd26+4];
	st.global.u32 	[%rd28+4], %r96;
	ld.global.u32 	%r97, [%rd26+8];
	st.global.u32 	[%rd28+8], %r97;
	ld.global.u32 	%r98, [%rd26+12];
	st.global.u32 	[%rd28+12], %r98;
	ld.global.u32 	%r99, [%rd26+16];
	st.global.u32 	[%rd28+16], %r99;
	ld.global.u32 	%r100, [%rd26+20];
	st.global.u32 	[%rd28+20], %r100;
	ld.global.u32 	%r101, [%rd26+24];
	st.global.u32 	[%rd28+24], %r101;
	ld.global.u32 	%r102, [%rd26+28];
	st.global.u32 	[%rd28+28], %r102;
	add.s32 	%r141, %r141, 8;
	add.s32 	%r133, %r133, 8;
$L__BB0_12:
	setp.eq.s32 	%p14, %r19, 0;
	@%p14 bra 	$L__BB0_18;
	and.b32  	%r25, %r7, 3;
	setp.lt.u32 	%p15, %r19, 4;
	@%p15 bra 	$L__BB0_15;
	mul.wide.s32 	%rd29, %r141, 4;
	add.s64 	%rd30, %rd2, %rd29;
	ld.global.u32 	%r104, [%rd30];
	mul.wide.s32 	%rd31, %r133, 4;
	add.s64 	%rd32, %rd1, %rd31;
	st.global.u32 	[%rd32], %r104;
	ld.global.u32 	%r105, [%rd30+4];
	st.global.u32 	[%rd32+4], %r105;
	ld.global.u32 	%r106, [%rd30+8];
	st.global.u32 	[%rd32+8], %r106;
	ld.global.u32 	%r107, [%rd30+12];
	st.global.u32 	[%rd32+12], %r107;
	add.s32 	%r141, %r141, 4;
	add.s32 	%r133, %r133, 4;
$L__BB0_15:
	setp.eq.s32 	%p16, %r25, 0;
	@%p16 bra 	$L__BB0_18;
	neg.s32 	%r130, %r25;
$L__BB0_17:
	.pragma "nounroll";
	mul.wide.s32 	%rd33, %r133, 4;
	add.s64 	%rd34, %rd1, %rd33;
	mul.wide.s32 	%rd35, %r141, 4;
	add.s64 	%rd36, %rd2, %rd35;
	add.s32 	%r141, %r141, 1;
	ld.global.u32 	%r108, [%rd36];
	add.s32 	%r133, %r133, 1;
	st.global.u32 	[%rd34], %r108;
	add.s32 	%r130, %r130, 1;
	setp.ne.s32 	%p17, %r130, 0;
	@%p17 bra 	$L__BB0_17;
$L__BB0_18:
	setp.lt.s32 	%p18, %r65, %r118;
	@%p18 bra 	$L__BB0_25;
	sub.s32 	%r109, %r65, %r118;
	add.s32 	%r110, %r109, 1;
	and.b32  	%r39, %r110, 3;
	setp.eq.s32 	%p19, %r39, 0;
	@%p19 bra 	$L__BB0_22;
	neg.s32 	%r134, %r39;
$L__BB0_21:
	.pragma "nounroll";
	mul.wide.s32 	%rd37, %r133, 4;
	add.s64 	%rd38, %rd1, %rd37;
	mul.wide.s32 	%rd39, %r118, 4;
	add.s64 	%rd40, %rd2, %rd39;
	add.s32 	%r118, %r118, 1;
	ld.global.u32 	%r111, [%rd40];
	add.s32 	%r133, %r133, 1;
	st.global.u32 	[%rd38], %r111;
	add.s32 	%r134, %r134, 1;
	setp.ne.s32 	%p20, %r134, 0;
	@%p20 bra 	$L__BB0_21;
$L__BB0_22:
	setp.lt.u32 	%p21, %r109, 3;
	@%p21 bra 	$L__BB0_25;
	add.s64 	%rd5, %rd1, 8;
	sub.s32 	%r143, %r118, %r65;
	add.s32 	%r142, %r118, -1;
$L__BB0_24:
	mul.wide.s32 	%rd41, %r133, 4;
	add.s64 	%rd42, %rd5, %rd41;
	add.s32 	%r113, %r142, 1;
	mul.wide.s32 	%rd43, %r113, 4;
	add.s64 	%rd44, %rd2, %rd43;
	ld.global.u32 	%r114, [%rd44];
	st.global.u32 	[%rd42+-8], %r114;
	ld.global.u32 	%r115, [%rd44+4];
	st.global.u32 	[%rd42+-4], %r115;
	ld.global.u32 	%r116, [%rd44+8];
	st.global.u32 	[%rd42], %r116;
	ld.global.u32 	%r117, [%rd44+12];
	add.s32 	%r133, %r133, 4;
	st.global.u32 	[%rd42+4], %r117;
	add.s32 	%r143, %r143, 4;
	add.s32 	%r142, %r142, 4;
	setp.ne.s32 	%p22, %r143, 1;
	@%p22 bra 	$L__BB0_24;
$L__BB0_25:
	ret;
$L__BB0_26:
	mul.wide.s32 	%rd15, %r120, 4;
	add.s64 	%rd16, %rd3, %rd15;
	ld.local.u32 	%r71, [%rd16];
	mul.wide.s32 	%rd17, %r118, 4;
	add.s64 	%rd18, %rd2, %rd17;
	ld.global.u32 	%r72, [%rd18];
	setp.gt.s32 	%p6, %r71, %r72;
	setp.le.s32 	%p7, %r71, %r72;
	selp.u32 	%r73, 1, 0, %p7;
	add.s32 	%r120, %r120, %r73;
	selp.u32 	%r74, 1, 0, %p6;
	add.s32 	%r118, %r118, %r74;
	min.s32 	%r75, %r71, %r72;
	mul.wide.s32 	%rd19, %r133, 4;
	add.s64 	%rd20, %rd1, %rd19;
	st.global.u32 	[%rd20], %r75;
	add.s32 	%r133, %r133, 1;
	setp.gt.s32 	%p8, %r118, %r65;
	@%p8 bra 	$L__BB0_5;
	bra.uni 	$L__BB0_26;

}
	// .globl	_Z10copyKernelPiS_i
.visible .entry _Z10copyKernelPiS_i(
	.param .u64 .ptr .align 1 _Z10copyKernelPiS_i_param_0,
	.param .u64 .ptr .align 1 _Z10copyKernelPiS_i_param_1,
	.param .u32 _Z10copyKernelPiS_i_param_2
)
{
	.reg .pred 	%p<2>;
	.reg .b32 	%r<7>;
	.reg .b64 	%rd<8>;

	ld.param.u64 	%rd1, [_Z10copyKernelPiS_i_param_0];
	ld.param.u64 	%rd2, [_Z10copyKernelPiS_i_param_1];
	ld.param.u32 	%r2, [_Z10copyKernelPiS_i_param_2];
	mov.u32 	%r3, %tid.x;
	mov.u32 	%r4, %ctaid.x;
	mov.u32 	%r5, %ntid.x;
	mad.lo.s32 	%r1, %r4, %r5, %r3;
	setp.ge.s32 	%p1, %r1, %r2;
	@%p1 bra 	$L__BB1_2;
	cvta.to.global.u64 	%rd3, %rd2;
	cvta.to.global.u64 	%rd4, %rd1;
	mul.wide.s32 	%rd5, %r1, 4;
	add.s64 	%rd6, %rd3, %rd5;
	ld.global.u32 	%r6, [%rd6];
	add.s64 	%rd7, %rd4, %rd5;
	st.global.u32 	[%rd7], %r6;
$L__BB1_2:
	ret;

}


// ===== COMPILED SASS (sm_100) =====

	.target	sm_100

	.elftype	@"ET_EXEC"


//--------------------- .note.nv.tkinfo           --------------------------
	.section	.note.nv.tkinfo,"",@"SHT_NOTE"
	.sectionflags	@"SHF_NOTE_NV_TKINFO"
	.tkinfo
        /*0018*/ 	.word	0x00000002
        /*0030*/ 	.string	""
        /*0030*/ 	.string	"ptxas"
        /*0030*/ 	.string	"Cuda compilation tools, release 13.0, V13.0.88"
        /*0030*/ 	.string	"Build cuda_13.0.r13.0/compiler.36424714_0"
        /*0030*/ 	.string	"-arch sm_100 -m 64 "



//--------------------- .note.nv.cuinfo           --------------------------
	.section	.note.nv.cuinfo,"",@"SHT_NOTE"
	.sectionflags	@"SHF_NOTE_NV_CUINFO"
        /*0018*/ 	.short	0x0002
        /*001a*/ 	.short	0x0064
        /*001c*/ 	.short	0x0082
	.zero		2


//--------------------- .nv.info                  --------------------------
	.section	.nv.info,"",@"SHT_CUDA_INFO"
	.align	4


	//----- nvinfo : EIATTR_REGCOUNT
	.align		4
        /*0000*/ 	.byte	0x04, 0x2f
        /*0002*/ 	.short	(.L_1 - .L_0)
	.align		4
.L_0:
        /*0004*/ 	.word	index@(_Z11mergeKernelPiS_iii)
        /*0008*/ 	.word	0x00000016


	//----- nvinfo : EIATTR_FRAME_SIZE
	.align		4
.L_1:
        /*000c*/ 	.byte	0x04, 0x11
        /*000e*/ 	.short	(.L_3 - .L_2)
	.align		4
.L_2:
        /*0010*/ 	.word	index@(_Z11mergeKernelPiS_iii)
        /*0014*/ 	.word	0x00000400


	//----- nvinfo : EIATTR_REGCOUNT
	.align		4
.L_3:
        /*0018*/ 	.byte	0x04, 0x2f
        /*001a*/ 	.short	(.L_5 - .L_4)
	.align		4
.L_4:
        /*001c*/ 	.word	index@(_Z10copyKernelPiS_i)
        /*0020*/ 	.word	0x0000000a


	//----- nvinfo : EIATTR_FRAME_SIZE
	.align		4
.L_5:
        /*0024*/ 	.byte	0x04, 0x11
        /*0026*/ 	.short	(.L_7 - .L_6)
	.align		4
.L_6:
        /*0028*/ 	.word	index@(_Z10copyKernelPiS_i)
        /*002c*/ 	.word	0x00000000


	//----- nvinfo : EIATTR_MIN_STACK_SIZE
	.align		4
.L_7:
        /*0030*/ 	.byte	0x04, 0x12
        /*0032*/ 	.short	(.L_9 - .L_8)
	.align		4
.L_8:
        /*0034*/ 	.word	index@(_Z10copyKernelPiS_i)
        /*0038*/ 	.word	0x00000000


	//----- nvinfo : EIATTR_MIN_STACK_SIZE
	.align		4
.L_9:
        /*003c*/ 	.byte	0x04, 0x12
        /*003e*/ 	.short	(.L_11 - .L_10)
	.align		4
.L_10:
        /*0040*/ 	.word	index@(_Z11mergeKernelPiS_iii)
        /*0044*/ 	.word	0x00000400
.L_11:


//--------------------- .nv.compat                --------------------------
	.section	.nv.compat,"",@"SHT_CUDA_COMPAT_INFO"
	.align	4
        /*0000*/ 	.byte	0x02, 0x09, 0x00, 0x00, 0x02, 0x02, 0x01, 0x00, 0x02, 0x05, 0x05, 0x00, 0x03, 0x07, 0x01, 0x01
        /*0010*/ 	.byte	0x02, 0x03, 0x00, 0x00, 0x02, 0x06, 0x01, 0x00, 0x04, 0x0b, 0x08, 0x00, 0x09, 0x00, 0x00, 0x00
        /*0020*/ 	.byte	0x00, 0x00, 0x00, 0x00


//--------------------- .nv.info._Z10copyKernelPiS_i --------------------------
	.section	.nv.info._Z10copyKernelPiS_i,"",@"SHT_CUDA_INFO"
	.sectionflags	@""
	.align	4


	//----- nvinfo : EIATTR_CUDA_API_VERSION
	.align		4
        /*0000*/ 	.byte	0x04, 0x37
        /*0002*/ 	.short	(.L_13 - .L_12)
.L_12:
        /*0004*/ 	.word	0x00000082


	//----- nvinfo : EIATTR_KPARAM_INFO
	.align		4
.L_13:
        /*0008*/ 	.byte	0x04, 0x17
        /*000a*/ 	.short	(.L_15 - .L_14)
.L_14:
        /*000c*/ 	.word	0x00000000
        /*0010*/ 	.short	0x0002
        /*0012*/ 	.short	0x0010
        /*0014*/ 	.byte	0x00, 0xf0, 0x11, 0x00


	//----- nvinfo : EIATTR_KPARAM_INFO
	.align		4
.L_15:
        /*0018*/ 	.byte	0x04, 0x17
        /*001a*/ 	.short	(.L_17 - .L_16)
.L_16:
        /*001c*/ 	.word	0x00000000
        /*0020*/ 	.short	0x0001
        /*0022*/ 	.short	0x0008
        /*0024*/ 	.byte	0x00, 0xf5, 0x21, 0x00


	//----- nvinfo : EIATTR_KPARAM_INFO
	.align		4
.L_17:
        /*0028*/ 	.byte	0x04, 0x17
        /*002a*/ 	.short	(.L_19 - .L_18)
.L_18:
        /*002c*/ 	.word	0x00000000
        /*0030*/ 	.short	0x0000
        /*0032*/ 	.short	0x0000
        /*0034*/ 	.byte	0x00, 0xf5, 0x21, 0x00


	//----- nvinfo : EIATTR_SPARSE_MMA_MASK
	.align		4
.L_19:
        /*0038*/ 	.byte	0x03, 0x50
        /*003a*/ 	.short	0x0000


	//----- nvinfo : EIATTR_MAXREG_COUNT
	.align		4
        /*003c*/ 	.byte	0x03, 0x1b
        /*003e*/ 	.short	0x00ff


	//----- nvinfo : EIATTR_MERCURY_ISA_VERSION
	.align		4
        /*0040*/ 	.byte	0x03, 0x5f
        /*0042*/ 	.short	0x0101


	//----- nvinfo : EIATTR_VRC_CTA_INIT_COUNT
	.align		4
        /*0044*/ 	.byte	0x02, 0x4a
	.zero		1
	.zero		1


	//----- nvinfo : EIATTR_EXIT_INSTR_OFFSETS
	.align		4
        /*0048*/ 	.byte	0x04, 0x1c
        /*004a*/ 	.short	(.L_21 - .L_20)


	//   ....[0]....
.L_20:
        /*004c*/ 	.word	0x00000070


	//   ....[1]....
        /*0050*/ 	.word	0x000000f0


	//----- nvinfo : EIATTR_CBANK_PARAM_SIZE
	.align		4
.L_21:
        /*0054*/ 	.byte	0x03, 0x19
        /*0056*/ 	.short	0x0014


	//----- nvinfo : EIATTR_PARAM_CBANK
	.align		4
        /*0058*/ 	.byte	0x04, 0x0a
        /*005a*/ 	.short	(.L_23 - .L_22)
	.align		4
.L_22:
        /*005c*/ 	.word	index@(.nv.constant0._Z10copyKernelPiS_i)
        /*0060*/ 	.short	0x0380
        /*0062*/ 	.short	0x0014


	//----- nvinfo : EIATTR_SW_WAR
	.align		4
.L_23:
        /*0064*/ 	.byte	0x04, 0x36
        /*0066*/ 	.short	(.L_25 - .L_24)
.L_24:
        /*0068*/ 	.word	0x00000008
.L_25:


//--------------------- .nv.info._Z11mergeKernelPiS_iii --------------------------
	.section	.nv.info._Z11mergeKernelPiS_iii,"",@"SHT_CUDA_INFO"
	.sectionflags	@""
	.align	4


	//----- nvinfo : EIATTR_CUDA_API_VERSION
	.align		4
        /*0000*/ 	.byte	0x04, 0x37
        /*0002*/ 	.short	(.L_27 - .L_26)
.L_26:
        /*0004*/ 	.word	0x00000082


	//----- nvinfo : EIATTR_KPARAM_INFO
	.align		4
.L_27:
        /*0008*/ 	.byte	0x04, 0x17
        /*000a*/ 	.short	(.L_29 - .L_28)
.L_28:
        /*000c*/ 	.word	0x00000000
        /*0010*/ 	.short	0x0004
        /*0012*/ 	.short	0x0018
        /*0014*/ 	.byte	0x00, 0xf0, 0x11, 0x00


	//----- nvinfo : EIATTR_KPARAM_INFO
	.align		4
.L_29:
        /*0018*/ 	.byte	0x04, 0x17
        /*001a*/ 	.short	(.L_31 - .L_30)
.L_30:
        /*001c*/ 	.word	0x00000000
        /*0020*/ 	.short	0x0003
        /*0022*/ 	.short	0x0014
        /*0024*/ 	.byte	0x00, 0xf0, 0x11, 0x00


	//----- nvinfo : EIATTR_KPARAM_INFO
	.align		4
.L_31:
        /*0028*/ 	.byte	0x04, 0x17
        /*002a*/ 	.short	(.L_33 - .L_32)
.L_32:
        /*002c*/ 	.word	0x00000000
        /*0030*/ 	.short	0x0002
        /*0032*/ 	.short	0x0010
        /*0034*/ 	.byte	0x00, 0xf0, 0x11, 0x00


	//----- nvinfo : EIATTR_KPARAM_INFO
	.align		4
.L_33:
        /*0038*/ 	.byte	0x04, 0x17
        /*003a*/ 	.short	(.L_35 - .L_34)
.L_34:
        /*003c*/ 	.word	0x00000000
        /*0040*/ 	.short	0x0001
        /*0042*/ 	.short	0x0008
        /*0044*/ 	.byte	0x00, 0xf5, 0x21, 0x00


	//----- nvinfo : EIATTR_KPARAM_INFO
	.align		4
.L_35:
        /*0048*/ 	.byte	0x04, 0x17
        /*004a*/ 	.short	(.L_37 - .L_36)
.L_36:
        /*004c*/ 	.word	0x00000000
        /*0050*/ 	.short	0x0000
        /*0052*/ 	.short	0x0000
        /*0054*/ 	.byte	0x00, 0xf5, 0x21, 0x00


	//----- nvinfo : EIATTR_SPARSE_MMA_MASK
	.align		4
.L_37:
        /*0058*/ 	.byte	0x03, 0x50
        /*005a*/ 	.short	0x0000


	//----- nvinfo : EIATTR_MAXREG_COUNT
	.align		4
        /*005c*/ 	.byte	0x03, 0x1b
        /*005e*/ 	.short	0x00ff


	//----- nvinfo : EIATTR_NUM_BARRIERS
	.align		4
        /*0060*/ 	.byte	0x02, 0x4c
        /*0062*/ 	.byte	0x01
	.zero		1


	//----- nvinfo : EIATTR_MERCURY_ISA_VERSION
	.align		4
        /*0064*/ 	.byte	0x03, 0x5f
        /*0066*/ 	.short	0x0101


	//----- nvinfo : EIATTR_VRC_CTA_INIT_COUNT
	.align		4
        /*0068*/ 	.byte	0x02, 0x4a
	.zero		1
	.zero		1


	//----- nvinfo : EIATTR_EXIT_INSTR_OFFSETS
	.align		4
        /*006c*/ 	.byte	0x04, 0x1c
        /*006e*/ 	.short	(.L_39 - .L_38)


	//   ....[0]....
.L_38:
        /*0070*/ 	.word	0x000000c0


	//   ....[1]....
        /*0074*/ 	.word	0x00000a80


	//   ....[2]....
        /*0078*/ 	.word	0x00000bc0


	//   ....[3]....
        /*007c*/ 	.word	0x00000d50


	//----- nvinfo : EIATTR_CRS_STACK_SIZE
	.align		4
.L_39:
        /*0080*/ 	.byte	0x04, 0x1e
        /*0082*/ 	.short	(.L_41 - .L_40)
.L_40:
        /*0084*/ 	.word	0x00000000


	//----- nvinfo : EIATTR_CBANK_PARAM_SIZE
	.align		4
.L_41:
        /*0088*/ 	.byte	0x03, 0x19
        /*008a*/ 	.short	0x001c


	//----- nvinfo : EIATTR_PARAM_CBANK
	.align		4
        /*008c*/ 	.byte	0x04, 0x0a
        /*008e*/ 	.short	(.L_43 - .L_42)
	.align		4
.L_42:
        /*0090*/ 	.word	index@(.nv.constant0._Z11mergeKernelPiS_iii)
        /*0094*/ 	.short	0x0380
        /*0096*/ 	.short	0x001c


	//----- nvinfo : EIATTR_SW_WAR
	.align		4
.L_43:
        /*0098*/ 	.byte	0x04, 0x36
        /*009a*/ 	.short	(.L_45 - .L_44)
.L_44:
        /*009c*/ 	.word	0x00000008
.L_45:


//--------------------- .nv.callgraph             --------------------------
	.section	.nv.callgraph,"",@"SHT_CUDA_CALLGRAPH"
	.align	4
	.sectionentsize	8
	.align		4
        /*0000*/ 	.word	0x00000000
	.align		4
        /*0004*/ 	.word	0xffffffff
	.align		4
        /*0008*/ 	.word	0x00000000
	.align		4
        /*000c*/ 	.word	0xfffffffe
	.align		4
        /*0010*/ 	.word	0x00000000
	.align		4
        /*0014*/ 	.word	0xfffffffd
	.align		4
        /*0018*/ 	.word	0x00000000
	.align		4
        /*001c*/ 	.word	0xfffffffc


//--------------------- .text._Z10copyKernelPiS_i --------------------------
	.section	.text._Z10copyKernelPiS_i,"ax",@progbits
	.align	128
        .global         _Z10copyKernelPiS_i
        .type           _Z10copyKernelPiS_i,@function
        .size           _Z10copyKernelPiS_i,(.L_x_14 - _Z10copyKernelPiS_i)
        .other          _Z10copyKernelPiS_i,@"STO_CUDA_ENTRY STV_DEFAULT"
_Z10copyKernelPiS_i:
.text._Z10copyKernelPiS_i:
[----:B------:R-:W-:Y:S01]  /*0000*/  LDC R1, c[0x0][0x37c] ;  /* 0x0000df00ff017b82 */ /* 0x000fe20000000800 */
[----:B------:R-:W0:Y:S07]  /*0010*/  S2R R7, SR_TID.X ;  /* 0x0000000000077919 */ /* 0x000e2e0000002100 */
[----:B------:R-:W0:Y:S01]  /*0020*/  S2UR UR4, SR_CTAID.X ;  /* 0x00000000000479c3 */ /* 0x000e220000002500 */
[----:B------:R-:W1:Y:S07]  /*0030*/  LDCU UR5, c[0x0][0x390] ;  /* 0x00007200ff0577ac */ /* 0x000e6e0008000800 */
[----:B------:R-:W0:Y:S02]  /*0040*/  LDC R0, c[0x0][0x360] ;  /* 0x0000d800ff007b82 */ /* 0x000e240000000800 */
[----:B0-----:R-:W-:-:S05]  /*0050*/  IMAD R7, R0, UR4, R7 ;  /* 0x0000000400077c24 */ /* 0x001fca000f8e0207 */
[----:B-1----:R-:W-:-:S13]  /*0060*/  ISETP.GE.AND P0, PT, R7, UR5, PT ;  /* 0x0000000507007c0c */ /* 0x002fda000bf06270 */
[----:B------:R-:W-:Y:S05]  /*0070*/  @P0 EXIT ;  /* 0x000000000000094d */ /* 0x000fea0003800000 */
[----:B------:R-:W0:Y:S01]  /*0080*/  LDC.64 R2, c[0x0][0x388] ;  /* 0x0000e200ff027b82 */ /* 0x000e220000000a00 */
[----:B------:R-:W1:Y:S07]  /*0090*/  LDCU.64 UR4, c[0x0][0x358] ;  /* 0x00006b00ff0477ac */ /* 0x000e6e0008000a00 */
[----:B------:R-:W2:Y:S01]  /*00a0*/  LDC.64 R4, c[0x0][0x380] ;  /* 0x0000e000ff047b82 */ /* 0x000ea20000000a00 */
[----:B0-----:R-:W-:-:S06]  /*00b0*/  IMAD.WIDE R2, R7, 0x4, R2 ;  /* 0x0000000407027825 */ /* 0x001fcc00078e0202 */
[----:B-1----:R-:W3:Y:S01]  /*00c0*/  LDG.E R3, desc[UR4][R2.64] ;  /* 0x0000000402037981 */ /* 0x002ee2000c1e1900 */
[----:B--2---:R-:W-:-:S05]  /*00d0*/  IMAD.WIDE R4, R7, 0x4, R4 ;  /* 0x0000000407047825 */ /* 0x004fca00078e0204 */
[----:B---3--:R-:W-:Y:S01]  /*00e0*/  STG.E desc[UR4][R4.64], R3 ;  /* 0x0000000304007986 */ /* 0x008fe2000c101904 */
[----:B------:R-:W-:Y:S05]  /*00f0*/  EXIT ;  /* 0x000000000000794d */ /* 0x000fea0003800000 */
.L_x_0:
[----:B------:R-:W-:-:S00]  /*0100*/  BRA `(.L_x_0) ;  /* 0xfffffffc00fc7947 */ /* 0x000fc0000383ffff */
[----:B------:R-:W-:-:S00]  /*0110*/  NOP ;  /* 0x0000000000007918 */ /* 0x000fc00000000000 */
        /* <DEDUP_REMOVED lines=14> */
.L_x_14:


//--------------------- .text._Z11mergeKernelPiS_iii --------------------------
	.section	.text._Z11mergeKernelPiS_iii,"ax",@progbits
	.align	128
        .global         _Z11mergeKernelPiS_iii
        .type           _Z11mergeKernelPiS_iii,@function
        .size           _Z11mergeKernelPiS_iii,(.L_x_15 - _Z11mergeKernelPiS_iii)
        .other          _Z11mergeKernelPiS_iii,@"STO_CUDA_ENTRY STV_DEFAULT"
_Z11mergeKernelPiS_iii:
.text._Z11mergeKernelPiS_iii:
[----:B------:R-:W0:Y:S01]  /*0000*/  LDC R1, c[0x0][0x37c] ;  /* 0x0000df00ff017b82 */ /* 0x000e220000000800 */
[----:B------:R-:W1:Y:S07]  /*0010*/  S2R R0, SR_TID.X ;  /* 0x0000000000007919 */ /* 0x000e6e0000002100 */
[----:B------:R-:W1:Y:S01]  /*0020*/  S2UR UR4, SR_CTAID.X ;  /* 0x00000000000479c3 */ /* 0x000e620000002500 */
[----:B------:R-:W2:Y:S01]  /*0030*/  LDCU UR11, c[0x0][0x390] ;  /* 0x00007200ff0b77ac */ /* 0x000ea20008000800 */
[----:B0-----:R-:W-:Y:S01]  /*0040*/  IADD3 R1, PT, PT, R1, -0x400, RZ ;  /* 0xfffffc0001017810 */ /* 0x001fe20007ffe0ff */
[----:B------:R-:W0:Y:S05]  /*0050*/  LDCU UR14, c[0x0][0x398] ;  /* 0x00007300ff0e77ac */ /* 0x000e2a0008000800 */
[----:B------:R-:W1:Y:S01]  /*0060*/  LDC R3, c[0x0][0x360] ;  /* 0x0000d800ff037b82 */ /* 0x000e620000000800 */
[----:B------:R-:W3:Y:S02]  /*0070*/  LDCU UR5, c[0x0][0x390] ;  /* 0x00007200ff0577ac */ /* 0x000ee40008000800 */
[----:B---3--:R-:W-:Y:S01]  /*0080*/  MOV R2, UR5 ;  /* 0x0000000500027c02 */ /* 0x008fe20008000f00 */
[----:B-1----:R-:W-:-:S04]  /*0090*/  IMAD R0, R3, UR4, R0 ;  /* 0x0000000403007c24 */ /* 0x002fc8000f8e0200 */
[----:B--2---:R-:W-:-:S05]  /*00a0*/  VIADD R3, R0, UR11 ;  /* 0x0000000b00037c36 */ /* 0x004fca0008000000 */
[----:B0-----:R-:W-:-:S13]  /*00b0*/  ISETP.GT.AND P0, PT, R3, UR14, PT ;  /* 0x0000000e03007c0c */ /* 0x001fda000bf04270 */
[----:B------:R-:W-:Y:S05]  /*00c0*/  @P0 EXIT ;  /* 0x000000000000094d */ /* 0x000fea0003800000 */
[----:B------:R-:W0:Y:S01]  /*00d0*/  LDCU UR4, c[0x0][0x394] ;  /* 0x00007280ff0477ac */ /* 0x000e220008000800 */
[----:B------:R-:W-:Y:S01]  /*00e0*/  IMAD.MOV.U32 R12, RZ, RZ, R0 ;  /* 0x000000ffff0c7224 */ /* 0x000fe200078e0000 */
[----:B------:R-:W1:Y:S01]  /*00f0*/  LDC.64 R4, c[0x0][0x380] ;  /* 0x0000e000ff047b82 */ /* 0x000e620000000a00 */
[----:B------:R-:W2:Y:S07]  /*0100*/  LDCU.64 UR12, c[0x0][0x358] ;  /* 0x00006b00ff0c77ac */ /* 0x000eae0008000a00 */
[----:B------:R-:W3:Y:S01]  /*0110*/  LDC.64 R6, c[0x0][0x388] ;  /* 0x0000e200ff067b82 */ /* 0x000ee20000000a00 */
[----:B0-----:R-:W-:-:S06]  /*0120*/  UIADD3 UR9, UPT, UPT, -UR11, UR4, URZ ;  /* 0x000000040b097290 */ /* 0x001fcc000fffe1ff */
[----:B------:R-:W-:-:S13]  /*0130*/  ISETP.GT.AND P0, PT, R12, UR9, PT ;  /* 0x000000090c007c0c */ /* 0x000fda000bf04270 */
[----:B------:R-:W0:Y:S02]  /*0140*/  @!P0 LDC.64 R8, c[0x0][0x380] ;  /* 0x0000e000ff088b82 */ /* 0x000e240000000a00 */
[----:B0-----:R-:W-:-:S06]  /*0150*/  @!P0 IMAD.WIDE R8, R3, 0x4, R8 ;  /* 0x0000000403088825 */ /* 0x001fcc00078e0208 */
[----:B--2---:R-:W2:Y:S01]  /*0160*/  @!P0 LDG.E R8, desc[UR12][R8.64] ;  /* 0x0000000c08088981 */ /* 0x004ea2000c1e1900 */
[----:B------:R-:W-:Y:S01]  /*0170*/  LEA R11, R12, R1, 0x2 ;  /* 0x000000010c0b7211 */ /* 0x000fe200078e10ff */
[----:B------:R-:W-:Y:S01]  /*0180*/  @P0 IMAD.MOV.U32 R10, RZ, RZ, 0x7fffffff ;  /* 0x7fffffffff0a0424 */ /* 0x000fe200078e00ff */
[----:B------:R-:W-:Y:S01]  /*0190*/  UISETP.GE.AND UP0, UPT, UR4, UR14, UPT ;  /* 0x0000000e0400728c */ /* 0x000fe2000bf06270 */
[----:B------:R-:W-:Y:S01]  /*01a0*/  MOV R0, UR5 ;  /* 0x0000000500007c02 */ /* 0x000fe20008000f00 */
[----:B------:R-:W-:Y:S02]  /*01b0*/  UIADD3 UR8, UPT, UPT, UR4, 0x1, URZ ;  /* 0x0000000104087890 */ /* 0x000fe4000fffe0ff */
[----:B------:R-:W-:-:S04]  /*01c0*/  UISETP.GT.OR UP0, UPT, UR11, UR4, UP0 ;  /* 0x000000040b00728c */ /* 0x000fc80008704670 */
[----:B------:R-:W-:Y:S01]  /*01d0*/  IMAD.U32 R3, RZ, RZ, UR8 ;  /* 0x00000008ff037e24 */ /* 0x000fe2000f8e00ff */
[----:B------:R-:W-:Y:S06]  /*01e0*/  BAR.SYNC.DEFER_BLOCKING 0x0 ;  /* 0x0000000000007b1d */ /* 0x000fec0000010000 */
[----:B--2---:R0:W-:Y:S04]  /*01f0*/  @!P0 STL [R11], R8 ;  /* 0x000000080b008387 */ /* 0x0041e80000100800 */
[----:B------:R0:W-:Y:S01]  /*0200*/  @P0 STL [R11], R10 ;  /* 0x0000000a0b000387 */ /* 0x0001e20000100800 */
[----:B-1-3--:R-:W-:Y:S05]  /*0210*/  BRA.U UP0, `(.L_x_1) ;  /* 0x0000000100507547 */ /* 0x00afea000b800000 */
[----:B------:R-:W-:Y:S01]  /*0220*/  BSSY.RECONVERGENT B0, `(.L_x_1) ;  /* 0x0000013000007945 */ /* 0x000fe20003800200 */
.L_x_2:
[----:B0-----:R-:W-:Y:S01]  /*0230*/  IMAD.WIDE R8, R3, 0x4, R4 ;  /* 0x0000000403087825 */ /* 0x001fe200078e0204 */
[----:B------:R-:W-:-:S05]  /*0240*/  LEA R13, R12, R1, 0x2 ;  /* 0x000000010c0d7211 */ /* 0x000fca00078e10ff */
[----:B------:R-:W2:Y:S04]  /*0250*/  LDG.E R8, desc[UR12][R8.64] ;  /* 0x0000000c08087981 */ /* 0x000ea8000c1e1900 */
[----:B------:R-:W2:Y:S01]  /*0260*/  LDL R13, [R13] ;  /* 0x000000000d0d7983 */ /* 0x000ea20000100800 */
[----:B------:R-:W-:-:S04]  /*0270*/  IMAD.WIDE R10, R0, 0x4, R6 ;  /* 0x00000004000a7825 */ /* 0x000fc800078e0206 */
[----:B------:R-:W-:Y:S02]  /*0280*/  VIADD R14, R3, 0x1 ;  /* 0x00000001030e7836 */ /* 0x000fe40000000000 */
[----:B------:R-:W-:Y:S01]  /*0290*/  VIADD R0, R0, 0x1 ;  /* 0x0000000100007836 */ /* 0x000fe20000000000 */
[CC--:B--2---:R-:W-:Y:S02]  /*02a0*/  ISETP.GT.AND P1, PT, R13.reuse, R8.reuse, PT ;  /* 0x000000080d00720c */ /* 0x0c4fe40003f24270 */
[CC--:B------:R-:W-:Y:S02]  /*02b0*/  VIMNMX R15, PT, PT, R13.reuse, R8.reuse, PT ;  /* 0x000000080d0f7248 */ /* 0x0c0fe40003fe0100 */
[----:B------:R-:W-:-:S03]  /*02c0*/  ISETP.GT.AND P0, PT, R13, R8, PT ;  /* 0x000000080d00720c */ /* 0x000fc60003f04270 */
[----:B------:R1:W-:Y:S06]  /*02d0*/  STG.E desc[UR12][R10.64], R15 ;  /* 0x0000000f0a007986 */ /* 0x0003ec000c10190c */
[----:B------:R-:W-:Y:S01]  /*02e0*/  @!P1 IADD3 R14, PT, PT, R3, RZ, RZ ;  /* 0x000000ff030e9210 */ /* 0x000fe20007ffe0ff */
[----:B------:R-:W-:-:S03]  /*02f0*/  VIADD R3, R12, 0x1 ;  /* 0x000000010c037836 */ /* 0x000fc60000000000 */
[----:B------:R-:W-:Y:S02]  /*0300*/  ISETP.GT.AND P1, PT, R14, UR14, PT ;  /* 0x0000000e0e007c0c */ /* 0x000fe4000bf24270 */
[----:B------:R-:W-:-:S04]  /*0310*/  @P0 IADD3 R3, PT, PT, R12, RZ, RZ ;  /* 0x000000ff0c030210 */ /* 0x000fc80007ffe0ff */
[----:B------:R-:W-:Y:S01]  /*0320*/  MOV R12, R3 ;  /* 0x00000003000c7202 */ /* 0x000fe20000000f00 */
[----:B------:R-:W-:-:S06]  /*0330*/  IMAD.MOV.U32 R3, RZ, RZ, R14 ;  /* 0x000000ffff037224 */ /* 0x000fcc00078e000e */
[----:B-1----:R-:W-:Y:S05]  /*0340*/  @!P1 BRA `(.L_x_2) ;  /* 0xfffffffc00b89947 */ /* 0x002fea000383ffff */
[----:B------:R-:W-:Y:S05]  /*0350*/  BSYNC.RECONVERGENT B0 ;  /* 0x0000000000007941 */ /* 0x000fea0003800200 */
.L_x_1:
[----:B------:R-:W-:-:S09]  /*0360*/  UISETP.GT.AND UP0, UPT, UR11, UR4, UPT ;  /* 0x000000040b00728c */ /* 0x000fd2000bf04270 */
[----:B------:R-:W-:Y:S05]  /*0370*/  BRA.U UP0, `(.L_x_3) ;  /* 0x0000000500bc7547 */ /* 0x000fea000b800000 */
[----:B------:R-:W-:Y:S02]  /*0380*/  UISETP.GE.U32.AND UP1, UPT, UR9, 0xf, UPT ;  /* 0x0000000f0900788c */ /* 0x000fe4000bf26070 */
[----:B------:R-:W-:-:S04]  /*0390*/  UIADD3 UR4, UPT, UPT, UR8, -UR11, URZ ;  /* 0x8000000b08047290 */ /* 0x000fc8000fffe0ff */
[----:B------:R-:W-:-:S04]  /*03a0*/  ULOP3.LUT UR10, UR4, 0xf, URZ, 0xc0, !UPT ;  /* 0x0000000f040a7892 */ /* 0x000fc8000f8ec0ff */
[----:B------:R-:W-:Y:S01]  /*03b0*/  UISETP.NE.AND UP0, UPT, UR10, URZ, UPT ;  /* 0x000000ff0a00728c */ /* 0x000fe2000bf05270 */
[----:B------:R-:W-:Y:S10]  /*03c0*/  BRA.U !UP1, `(.L_x_4) ;  /* 0x0000000109bc7547 */ /* 0x000ff4000b800000 */
[----:B------:R-:W1:Y:S01]  /*03d0*/  LDCU.64 UR6, c[0x0][0x388] ;  /* 0x00007100ff0677ac */ /* 0x000e620008000a00 */
[----:B------:R-:W-:-:S04]  /*03e0*/  ULOP3.LUT UR5, UR4, 0xfffffff0, URZ, 0xc0, !UPT ;  /* 0xfffffff004057892 */ /* 0x000fc8000f8ec0ff */
[----:B------:R-:W-:Y:S02]  /*03f0*/  UIADD3 UR5, UPT, UPT, -UR5, URZ, URZ ;  /* 0x000000ff05057290 */ /* 0x000fe4000fffe1ff */
[----:B-1----:R-:W-:-:S04]  /*0400*/  UIADD3 UR6, UP1, UPT, UR6, 0x20, URZ ;  /* 0x0000002006067890 */ /* 0x002fc8000ff3e0ff */
[----:B------:R-:W-:-:S12]  /*0410*/  UIADD3.X UR7, UPT, UPT, URZ, UR7, URZ, UP1, !UPT ;  /* 0x00000007ff077290 */ /* 0x000fd80008ffe4ff */
.L_x_5:
[----:B------:R-:W1:Y:S02]  /*0420*/  LDC.64 R4, c[0x0][0x380] ;  /* 0x0000e000ff047b82 */ /* 0x000e640000000a00 */
[----:B-1----:R-:W-:-:S05]  /*0430*/  IMAD.WIDE R4, R2, 0x4, R4 ;  /* 0x0000000402047825 */ /* 0x002fca00078e0204 */
[----:B----4-:R-:W2:Y:S01]  /*0440*/  LDG.E R9, desc[UR12][R4.64] ;  /* 0x0000000c04097981 */ /* 0x010ea2000c1e1900 */
[----:B------:R-:W-:Y:S01]  /*0450*/  MOV R6, UR6 ;  /* 0x0000000600067c02 */ /* 0x000fe20008000f00 */
[----:B------:R-:W-:-:S04]  /*0460*/  IMAD.U32 R7, RZ, RZ, UR7 ;  /* 0x00000007ff077e24 */ /* 0x000fc8000f8e00ff */
[----:B------:R-:W-:-:S05]  /*0470*/  IMAD.WIDE R6, R0, 0x4, R6 ;  /* 0x0000000400067825 */ /* 0x000fca00078e0206 */
[----:B--2---:R1:W-:Y:S04]  /*0480*/  STG.E desc[UR12][R6.64+-0x20], R9 ;  /* 0xffffe00906007986 */ /* 0x0043e8000c10190c */
[----:B0-----:R-:W2:Y:S04]  /*0490*/  LDG.E R11, desc[UR12][R4.64+0x4] ;  /* 0x0000040c040b7981 */ /* 0x001ea8000c1e1900 */
[----:B--2---:R0:W-:Y:S04]  /*04a0*/  STG.E desc[UR12][R6.64+-0x1c], R11 ;  /* 0xffffe40b06007986 */ /* 0x0041e8000c10190c */
[----:B------:R-:W2:Y:S04]  /*04b0*/  LDG.E R13, desc[UR12][R4.64+0x8] ;  /* 0x0000080c040d7981 */ /* 0x000ea8000c1e1900 */
[----:B--2---:R2:W-:Y:S04]  /*04c0*/  STG.E desc[UR12][R6.64+-0x18], R13 ;  /* 0xffffe80d06007986 */ /* 0x0045e8000c10190c */
[----:B------:R-:W3:Y:S04]  /*04d0*/  LDG.E R15, desc[UR12][R4.64+0xc] ;  /* 0x00000c0c040f7981 */ /* 0x000ee8000c1e1900 */
[----:B---3--:R3:W-:Y:S04]  /*04e0*/  STG.E desc[UR12][R6.64+-0x14], R15 ;  /* 0xffffec0f06007986 */ /* 0x0087e8000c10190c */
[----:B------:R-:W4:Y:S04]  /*04f0*/  LDG.E R17, desc[UR12][R4.64+0x10] ;  /* 0x0000100c04117981 */ /* 0x000f28000c1e1900 */
[----:B----4-:R4:W-:Y:S04]  /*0500*/  STG.E desc[UR12][R6.64+-0x10], R17 ;  /* 0xfffff01106007986 */ /* 0x0109e8000c10190c */
[----:B------:R-:W5:Y:S04]  /*0510*/  LDG.E R19, desc[UR12][R4.64+0x14] ;  /* 0x0000140c04137981 */ /* 0x000f68000c1e1900 */
[----:B-----5:R5:W-:Y:S04]  /*0520*/  STG.E desc[UR12][R6.64+-0xc], R19 ;  /* 0xfffff41306007986 */ /* 0x020be8000c10190c */
[----:B-1----:R-:W2:Y:S04]  /*0530*/  LDG.E R9, desc[UR12][R4.64+0x18] ;  /* 0x0000180c04097981 */ /* 0x002ea8000c1e1900 */
[----:B--2---:R1:W-:Y:S04]  /*0540*/  STG.E desc[UR12][R6.64+-0x8], R9 ;  /* 0xfffff80906007986 */ /* 0x0043e8000c10190c */
[----:B0-----:R-:W2:Y:S04]  /*0550*/  LDG.E R11, desc[UR12][R4.64+0x1c] ;  /* 0x00001c0c040b7981 */ /* 0x001ea8000c1e1900 */
[----:B--2---:R0:W-:Y:S04]  /*0560*/  STG.E desc[UR12][R6.64+-0x4], R11 ;  /* 0xfffffc0b06007986 */ /* 0x0041e8000c10190c */
[----:B------:R-:W2:Y:S04]  /*0570*/  LDG.E R13, desc[UR12][R4.64+0x20] ;  /* 0x0000200c040d7981 */ /* 0x000ea8000c1e1900 */
[----:B--2---:R2:W-:Y:S04]  /*0580*/  STG.E desc[UR12][R6.64], R13 ;  /* 0x0000000d06007986 */ /* 0x0045e8000c10190c */
[----:B---3--:R-:W3:Y:S04]  /*0590*/  LDG.E R15, desc[UR12][R4.64+0x24] ;  /* 0x0000240c040f7981 */ /* 0x008ee8000c1e1900 */
[----:B---3--:R3:W-:Y:S04]  /*05a0*/  STG.E desc[UR12][R6.64+0x4], R15 ;  /* 0x0000040f06007986 */ /* 0x0087e8000c10190c */
[----:B----4-:R-:W4:Y:S04]  /*05b0*/  LDG.E R17, desc[UR12][R4.64+0x28] ;  /* 0x0000280c04117981 */ /* 0x010f28000c1e1900 */
[----:B----4-:R4:W-:Y:S04]  /*05c0*/  STG.E desc[UR12][R6.64+0x8], R17 ;  /* 0x0000081106007986 */ /* 0x0109e8000c10190c */
[----:B-----5:R-:W5:Y:S04]  /*05d0*/  LDG.E R19, desc[UR12][R4.64+0x2c] ;  /* 0x00002c0c04137981 */ /* 0x020f68000c1e1900 */
[----:B-----5:R4:W-:Y:S04]  /*05e0*/  STG.E desc[UR12][R6.64+0xc], R19 ;  /* 0x00000c1306007986 */ /* 0x0209e8000c10190c */
[----:B-1----:R-:W5:Y:S04]  /*05f0*/  LDG.E R9, desc[UR12][R4.64+0x30] ;  /* 0x0000300c04097981 */ /* 0x002f68000c1e1900 */
[----:B-----5:R4:W-:Y:S04]  /*0600*/  STG.E desc[UR12][R6.64+0x10], R9 ;  /* 0x0000100906007986 */ /* 0x0209e8000c10190c */
[----:B0-----:R-:W5:Y:S04]  /*0610*/  LDG.E R11, desc[UR12][R4.64+0x34] ;  /* 0x0000340c040b7981 */ /* 0x001f68000c1e1900 */
[----:B-----5:R4:W-:Y:S04]  /*0620*/  STG.E desc[UR12][R6.64+0x14], R11 ;  /* 0x0000140b06007986 */ /* 0x0209e8000c10190c */
[----:B--2---:R-:W2:Y:S04]  /*0630*/  LDG.E R13, desc[UR12][R4.64+0x38] ;  /* 0x0000380c040d7981 */ /* 0x004ea8000c1e1900 */
[----:B--2---:R4:W-:Y:S04]  /*0640*/  STG.E desc[UR12][R6.64+0x18], R13 ;  /* 0x0000180d06007986 */ /* 0x0049e8000c10190c */
[----:B---3--:R-:W2:Y:S01]  /*0650*/  LDG.E R15, desc[UR12][R4.64+0x3c] ;  /* 0x00003c0c040f7981 */ /* 0x008ea2000c1e1900 */
[----:B------:R-:W-:Y:S01]  /*0660*/  UIADD3 UR5, UPT, UPT, UR5, 0x10, URZ ;  /* 0x0000001005057890 */ /* 0x000fe2000fffe0ff */
[----:B------:R-:W-:Y:S01]  /*0670*/  IADD3 R2, PT, PT, R2, 0x10, RZ ;  /* 0x0000001002027810 */ /* 0x000fe20007ffe0ff */
[----:B------:R-:W-:-:S02]  /*0680*/  VIADD R0, R0, 0x10 ;  /* 0x0000001000007836 */ /* 0x000fc40000000000 */
[----:B------:R-:W-:Y:S01]  /*0690*/  UISETP.NE.AND UP1, UPT, UR5, URZ, UPT ;  /* 0x000000ff0500728c */ /* 0x000fe2000bf25270 */
[----:B--2---:R4:W-:Y:S08]  /*06a0*/  STG.E desc[UR12][R6.64+0x1c], R15 ;  /* 0x00001c0f06007986 */ /* 0x0049f0000c10190c */
[----:B------:R-:W-:Y:S05]  /*06b0*/  BRA.U UP1, `(.L_x_5) ;  /* 0xfffffffd01587547 */ /* 0x000fea000b83ffff */
.L_x_4:
[----:B------:R-:W-:Y:S05]  /*06c0*/  BRA.U !UP0, `(.L_x_3) ;  /* 0x0000000108e87547 */ /* 0x000fea000b800000 */
[----:B------:R-:W-:Y:S02]  /*06d0*/  UISETP.GE.U32.AND UP0, UPT, UR10, 0x8, UPT ;  /* 0x000000080a00788c */ /* 0x000fe4000bf06070 */
[----:B------:R-:W-:-:S04]  /*06e0*/  ULOP3.LUT UR5, UR4, 0x7, URZ, 0xc0, !UPT ;  /* 0x0000000704057892 */ /* 0x000fc8000f8ec0ff */
[----:B------:R-:W-:-:S03]  /*06f0*/  UISETP.NE.AND UP1, UPT, UR5, URZ, UPT ;  /* 0x000000ff0500728c */ /* 0x000fc6000bf25270 */
[----:B------:R-:W-:Y:S08]  /*0700*/  BRA.U !UP0, `(.L_x_6) ;  /* 0x0000000108587547 */ /* 0x000ff0000b800000 */
[----:B------:R-:W1:Y:S08]  /*0710*/  LDC.64 R4, c[0x0][0x380] ;  /* 0x0000e000ff047b82 */ /* 0x000e700000000a00 */
[----:B----4-:R-:W2:Y:S01]  /*0720*/  LDC.64 R6, c[0x0][0x388] ;  /* 0x0000e200ff067b82 */ /* 0x010ea20000000a00 */
[----:B-1----:R-:W-:-:S05]  /*0730*/  IMAD.WIDE R4, R2, 0x4, R4 ;  /* 0x0000000402047825 */ /* 0x002fca00078e0204 */
[----:B------:R-:W3:Y:S01]  /*0740*/  LDG.E R9, desc[UR12][R4.64] ;  /* 0x0000000c04097981 */ /* 0x000ee2000c1e1900 */
[----:B--2---:R-:W-:-:S05]  /*0750*/  IMAD.WIDE R6, R0, 0x4, R6 ;  /* 0x0000000400067825 */ /* 0x004fca00078e0206 */
[----:B---3--:R1:W-:Y:S04]  /*0760*/  STG.E desc[UR12][R6.64], R9 ;  /* 0x0000000906007986 */ /* 0x0083e8000c10190c */
[----:B0-----:R-:W2:Y:S04]  /*0770*/  LDG.E R11, desc[UR12][R4.64+0x4] ;  /* 0x0000040c040b7981 */ /* 0x001ea8000c1e1900 */
[----:B--2---:R0:W-:Y:S04]  /*0780*/  STG.E desc[UR12][R6.64+0x4], R11 ;  /* 0x0000040b06007986 */ /* 0x0041e8000c10190c */
[----:B------:R-:W2:Y:S04]  /*0790*/  LDG.E R13, desc[UR12][R4.64+0x8] ;  /* 0x0000080c040d7981 */ /* 0x000ea8000c1e1900 */
[----:B--2---:R2:W-:Y:S04]  /*07a0*/  STG.E desc[UR12][R6.64+0x8], R13 ;  /* 0x0000080d06007986 */ /* 0x0045e8000c10190c */
[----:B------:R-:W3:Y:S04]  /*07b0*/  LDG.E R15, desc[UR12][R4.64+0xc] ;  /* 0x00000c0c040f7981 */ /* 0x000ee8000c1e1900 */
[----:B---3--:R2:W-:Y:S04]  /*07c0*/  STG.E desc[UR12][R6.64+0xc], R15 ;  /* 0x00000c0f06007986 */ /* 0x0085e8000c10190c */
[----:B------:R-:W3:Y:S04]  /*07d0*/  LDG.E R17, desc[UR12][R4.64+0x10] ;  /* 0x0000100c04117981 */ /* 0x000ee8000c1e1900 */
[----:B---3--:R2:W-:Y:S04]  /*07e0*/  STG.E desc[UR12][R6.64+0x10], R17 ;  /* 0x0000101106007986 */ /* 0x0085e8000c10190c */
[----:B------:R-:W3:Y:S04]  /*07f0*/  LDG.E R19, desc[UR12][R4.64+0x14] ;  /* 0x0000140c04137981 */ /* 0x000ee8000c1e1900 */
[----:B---3--:R2:W-:Y:S04]  /*0800*/  STG.E desc[UR12][R6.64+0x14], R19 ;  /* 0x0000141306007986 */ /* 0x0085e8000c10190c */
[----:B-1----:R-:W3:Y:S04]  /*0810*/  LDG.E R9, desc[UR12][R4.64+0x18] ;  /* 0x0000180c04097981 */ /* 0x002ee8000c1e1900 */
[----:B---3--:R2:W-:Y:S04]  /*0820*/  STG.E desc[UR12][R6.64+0x18], R9 ;  /* 0x0000180906007986 */ /* 0x0085e8000c10190c */
[----:B0-----:R-:W3:Y:S01]  /*0830*/  LDG.E R11, desc[UR12][R4.64+0x1c] ;  /* 0x00001c0c040b7981 */ /* 0x001ee2000c1e1900 */
[----:B------:R-:W-:Y:S01]  /*0840*/  IADD3 R2, PT, PT, R2, 0x8, RZ ;  /* 0x0000000802027810 */ /* 0x000fe20007ffe0ff */
[----:B------:R-:W-:-:S02]  /*0850*/  VIADD R0, R0, 0x8 ;  /* 0x0000000800007836 */ /* 0x000fc40000000000 */
[----:B---3--:R2:W-:Y:S05]  /*0860*/  STG.E desc[UR12][R6.64+0x1c], R11 ;  /* 0x00001c0b06007986 */ /* 0x0085ea000c10190c */
.L_x_6:
[----:B------:R-:W-:Y:S05]  /*0870*/  BRA.U !UP1, `(.L_x_3) ;  /* 0x00000001097c7547 */ /* 0x000fea000b800000 */
[----:B------:R-:W-:Y:S02]  /*0880*/  UISETP.GE.U32.AND UP0, UPT, UR5, 0x4, UPT ;  /* 0x000000040500788c */ /* 0x000fe4000bf06070 */
[----:B------:R-:W-:-:S04]  /*0890*/  ULOP3.LUT UR4, UR4, 0x3, URZ, 0xc0, !UPT ;  /* 0x0000000304047892 */ /* 0x000fc8000f8ec0ff */
[----:B------:R-:W-:-:S03]  /*08a0*/  UISETP.NE.AND UP1, UPT, UR4, URZ, UPT ;  /* 0x000000ff0400728c */ /* 0x000fc6000bf25270 */
[----:B------:R-:W-:Y:S08]  /*08b0*/  BRA.U !UP0, `(.L_x_7) ;  /* 0x0000000108387547 */ /* 0x000ff0000b800000 */
[----:B------:R-:W1:Y:S08]  /*08c0*/  LDC.64 R4, c[0x0][0x380] ;  /* 0x0000e000ff047b82 */ /* 0x000e700000000a00 */
[----:B--2-4-:R-:W2:Y:S01]  /*08d0*/  LDC.64 R6, c[0x0][0x388] ;  /* 0x0000e200ff067b82 */ /* 0x014ea20000000a00 */
        /* <DEDUP_REMOVED lines=8> */
[----:B------:R-:W2:Y:S01]  /*0960*/  LDG.E R15, desc[UR12][R4.64+0xc] ;  /* 0x00000c0c040f7981 */ /* 0x000ea2000c1e1900 */
[----:B------:R-:W-:Y:S01]  /*0970*/  IADD3 R2, PT, PT, R2, 0x4, RZ ;  /* 0x0000000402027810 */ /* 0x000fe20007ffe0ff */
[----:B------:R-:W-:-:S02]  /*0980*/  VIADD R0, R0, 0x4 ;  /* 0x0000000400007836 */ /* 0x000fc40000000000 */
[----:B--2---:R1:W-:Y:S05]  /*0990*/  STG.E desc[UR12][R6.64+0xc], R15 ;  /* 0x00000c0f06007986 */ /* 0x0043ea000c10190c */
.L_x_7:
[----:B------:R-:W-:Y:S05]  /*09a0*/  BRA.U !UP1, `(.L_x_3) ;  /* 0x0000000109307547 */ /* 0x000fea000b800000 */
[----:B012-4-:R-:W0:Y:S01]  /*09b0*/  LDC.64 R8, c[0x0][0x380] ;  /* 0x0000e000ff087b82 */ /* 0x017e220000000a00 */
[----:B------:R-:W-:-:S07]  /*09c0*/  UIADD3 UR4, UPT, UPT, -UR4, URZ, URZ ;  /* 0x000000ff04047290 */ /* 0x000fce000fffe1ff */
[----:B------:R-:W1:Y:S05]  /*09d0*/  LDC.64 R4, c[0x0][0x388] ;  /* 0x0000e200ff047b82 */ /* 0x000e6a0000000a00 */
.L_x_8:
[----:B0--3--:R-:W-:-:S06]  /*09e0*/  IMAD.WIDE R10, R2, 0x4, R8 ;  /* 0x00000004020a7825 */ /* 0x009fcc00078e0208 */
[----:B------:R-:W2:Y:S01]  /*09f0*/  LDG.E R11, desc[UR12][R10.64] ;  /* 0x0000000c0a0b7981 */ /* 0x000ea2000c1e1900 */
[----:B-1----:R-:W-:Y:S01]  /*0a00*/  IMAD.WIDE R6, R0, 0x4, R4 ;  /* 0x0000000400067825 */ /* 0x002fe200078e0204 */
[----:B------:R-:W-:Y:S01]  /*0a10*/  UIADD3 UR4, UPT, UPT, UR4, 0x1, URZ ;  /* 0x0000000104047890 */ /* 0x000fe2000fffe0ff */
[----:B------:R-:W-:Y:S02]  /*0a20*/  IADD3 R2, PT, PT, R2, 0x1, RZ ;  /* 0x0000000102027810 */ /* 0x000fe40007ffe0ff */
[----:B------:R-:W-:Y:S01]  /*0a30*/  VIADD R0, R0, 0x1 ;  /* 0x0000000100007836 */ /* 0x000fe20000000000 */
[----:B------:R-:W-:Y:S01]  /*0a40*/  UISETP.NE.AND UP0, UPT, UR4, URZ, UPT ;  /* 0x000000ff0400728c */ /* 0x000fe2000bf05270 */
[----:B--2---:R3:W-:Y:S08]  /*0a50*/  STG.E desc[UR12][R6.64], R11 ;  /* 0x0000000b06007986 */ /* 0x0047f0000c10190c */
[----:B------:R-:W-:Y:S05]  /*0a60*/  BRA.U UP0, `(.L_x_8) ;  /* 0xfffffffd00dc7547 */ /* 0x000fea000b83ffff */
.L_x_3:
[----:B------:R-:W-:-:S13]  /*0a70*/  ISETP.GT.AND P0, PT, R3, UR14, PT ;  /* 0x0000000e03007c0c */ /* 0x000fda000bf04270 */
[----:B------:R-:W-:Y:S05]  /*0a80*/  @P0 EXIT ;  /* 0x000000000000094d */ /* 0x000fea0003800000 */
[----:B------:R-:W-:Y:S01]  /*0a90*/  IADD3 R4, PT, PT, -R3, UR14, RZ ;  /* 0x0000000e03047c10 */ /* 0x000fe2000fffe1ff */
[----:B------:R-:W-:Y:S03]  /*0aa0*/  BSSY.RECONVERGENT B0, `(.L_x_9) ;  /* 0x0000011000007945 */ /* 0x000fe60003800200 */
[C---:B------:R-:W-:Y:S02]  /*0ab0*/  IADD3 R2, PT, PT, R4.reuse, 0x1, RZ ;  /* 0x0000000104027810 */ /* 0x040fe40007ffe0ff */
[----:B------:R-:W-:Y:S02]  /*0ac0*/  ISETP.GE.U32.AND P0, PT, R4, 0x3, PT ;  /* 0x000000030400780c */ /* 0x000fe40003f06070 */
[----:B------:R-:W-:-:S13]  /*0ad0*/  LOP3.LUT P1, R2, R2, 0x3, RZ, 0xc0, !PT ;  /* 0x0000000302027812 */ /* 0x000fda000782c0ff */
[----:B------:R-:W-:Y:S05]  /*0ae0*/  @!P1 BRA `(.L_x_10) ;  /* 0x0000000000309947 */ /* 0x000fea0003800000 */
[----:B012-4-:R-:W0:Y:S01]  /*0af0*/  LDC.64 R8, c[0x0][0x380] ;  /* 0x0000e000ff087b82 */ /* 0x017e220000000a00 */
[----:B------:R-:W-:-:S07]  /*0b00*/  IMAD.MOV R2, RZ, RZ, -R2 ;  /* 0x000000ffff027224 */ /* 0x000fce00078e0a02 */
[----:B------:R-:W1:Y:S02]  /*0b10*/  LDC.64 R4, c[0x0][0x388] ;  /* 0x0000e200ff047b82 */ /* 0x000e640000000a00 */
.L_x_11:
[----:B0--3--:R-:W-:-:S06]  /*0b20*/  IMAD.WIDE R10, R3, 0x4, R8 ;  /* 0x00000004030a7825 */ /* 0x009fcc00078e0208 */
[----:B------:R-:W2:Y:S01]  /*0b30*/  LDG.E R11, desc[UR12][R10.64] ;  /* 0x0000000c0a0b7981 */ /* 0x000ea2000c1e1900 */
[----:B-1----:R-:W-:Y:S01]  /*0b40*/  IMAD.WIDE R6, R0, 0x4, R4 ;  /* 0x0000000400067825 */ /* 0x002fe200078e0204 */
[----:B------:R-:W-:Y:S02]  /*0b50*/  IADD3 R2, PT, PT, R2, 0x1, RZ ;  /* 0x0000000102027810 */ /* 0x000fe40007ffe0ff */
[----:B------:R-:W-:Y:S01]  /*0b60*/  IADD3 R3, PT, PT, R3, 0x1, RZ ;  /* 0x0000000103037810 */ /* 0x000fe20007ffe0ff */
[----:B------:R-:W-:Y:S01]  /*0b70*/  VIADD R0, R0, 0x1 ;  /* 0x0000000100007836 */ /* 0x000fe20000000000 */
[----:B------:R-:W-:Y:S01]  /*0b80*/  ISETP.NE.AND P1, PT, R2, RZ, PT ;  /* 0x000000ff0200720c */ /* 0x000fe20003f25270 */
[----:B--2---:R0:W-:-:S12]  /*0b90*/  STG.E desc[UR12][R6.64], R11 ;  /* 0x0000000b06007986 */ /* 0x0041d8000c10190c */
[----:B------:R-:W-:Y:S05]  /*0ba0*/  @P1 BRA `(.L_x_11) ;  /* 0xfffffffc00dc1947 */ /* 0x000fea000383ffff */
.L_x_10:
[----:B------:R-:W-:Y:S05]  /*0bb0*/  BSYNC.RECONVERGENT B0 ;  /* 0x0000000000007941 */ /* 0x000fea0003800200 */
.L_x_9:
[----:B------:R-:W-:Y:S05]  /*0bc0*/  @!P0 EXIT ;  /* 0x000000000000894d */ /* 0x000fea0003800000 */
[----:B01234-:R-:W0:Y:S01]  /*0bd0*/  LDC.64 R6, c[0x0][0x380] ;  /* 0x0000e000ff067b82 */ /* 0x01fe220000000a00 */
[----:B------:R-:W1:Y:S01]  /*0be0*/  LDCU.64 UR4, c[0x0][0x388] ;  /* 0x00007100ff0477ac */ /* 0x000e620008000a00 */
[C---:B------:R-:W-:Y:S02]  /*0bf0*/  IADD3 R8, PT, PT, R3.reuse, -UR14, RZ ;  /* 0x8000000e03087c10 */ /* 0x040fe4000fffe0ff */
[----:B------:R-:W-:Y:S01]  /*0c00*/  IADD3 R9, PT, PT, R3, -0x1, RZ ;  /* 0xffffffff03097810 */ /* 0x000fe20007ffe0ff */
[----:B-1----:R-:W-:-:S04]  /*0c10*/  UIADD3 UR4, UP0, UPT, UR4, 0x8, URZ ;  /* 0x0000000804047890 */ /* 0x002fc8000ff1e0ff */
[----:B------:R-:W-:-:S12]  /*0c20*/  UIADD3.X UR5, UPT, UPT, URZ, UR5, URZ, UP0, !UPT ;  /* 0x00000005ff057290 */ /* 0x000fd800087fe4ff */
.L_x_12:
[----:B------:R-:W-:-:S04]  /*0c30*/  VIADD R5, R9, 0x1 ;  /* 0x0000000109057836 */ /* 0x000fc80000000000 */
[----:B0-----:R-:W-:-:S05]  /*0c40*/  IMAD.WIDE R4, R5, 0x4, R6 ;  /* 0x0000000405047825 */ /* 0x001fca00078e0206 */
[----:B-1----:R-:W2:Y:S01]  /*0c50*/  LDG.E R11, desc[UR12][R4.64] ;  /* 0x0000000c040b7981 */ /* 0x002ea2000c1e1900 */
[----:B------:R-:W-:Y:S02]  /*0c60*/  MOV R2, UR4 ;  /* 0x0000000400027c02 */ /* 0x000fe40008000f00 */
[----:B------:R-:W-:-:S03]  /*0c70*/  MOV R3, UR5 ;  /* 0x0000000500037c02 */ /* 0x000fc60008000f00 */
[----:B------:R-:W-:-:S05]  /*0c80*/  IMAD.WIDE R2, R0, 0x4, R2 ;  /* 0x0000000400027825 */ /* 0x000fca00078e0202 */
[----:B--2---:R1:W-:Y:S04]  /*0c90*/  STG.E desc[UR12][R2.64+-0x8], R11 ;  /* 0xfffff80b02007986 */ /* 0x0043e8000c10190c */
[----:B------:R-:W2:Y:S04]  /*0ca0*/  LDG.E R13, desc[UR12][R4.64+0x4] ;  /* 0x0000040c040d7981 */ /* 0x000ea8000c1e1900 */
[----:B--2---:R1:W-:Y:S04]  /*0cb0*/  STG.E desc[UR12][R2.64+-0x4], R13 ;  /* 0xfffffc0d02007986 */ /* 0x0043e8000c10190c */
[----:B------:R-:W2:Y:S04]  /*0cc0*/  LDG.E R15, desc[UR12][R4.64+0x8] ;  /* 0x0000080c040f7981 */ /* 0x000ea8000c1e1900 */
[----:B--2---:R1:W-:Y:S04]  /*0cd0*/  STG.E desc[UR12][R2.64], R15 ;  /* 0x0000000f02007986 */ /* 0x0043e8000c10190c */
[----:B------:R-:W2:Y:S01]  /*0ce0*/  LDG.E R17, desc[UR12][R4.64+0xc] ;  /* 0x00000c0c04117981 */ /* 0x000ea2000c1e1900 */
[----:B------:R-:W-:Y:S01]  /*0cf0*/  VIADD R8, R8, 0x4 ;  /* 0x0000000408087836 */ /* 0x000fe20000000000 */
[----:B------:R-:W-:-:S02]  /*0d00*/  IADD3 R9, PT, PT, R9, 0x4, RZ ;  /* 0x0000000409097810 */ /* 0x000fc40007ffe0ff */
[----:B------:R-:W-:Y:S02]  /*0d10*/  IADD3 R0, PT, PT, R0, 0x4, RZ ;  /* 0x0000000400007810 */ /* 0x000fe40007ffe0ff */
[----:B------:R-:W-:Y:S01]  /*0d20*/  ISETP.NE.AND P0, PT, R8, 0x1, PT ;  /* 0x000000010800780c */ /* 0x000fe20003f05270 */
[----:B--2---:R1:W-:-:S12]  /*0d30*/  STG.E desc[UR12][R2.64+0x4], R17 ;  /* 0x0000041102007986 */ /* 0x0043d8000c10190c */
[----:B------:R-:W-:Y:S05]  /*0d40*/  @P0 BRA `(.L_x_12) ;  /* 0xfffffffc00b80947 */ /* 0x000fea000383ffff */
[----:B------:R-:W-:Y:S05]  /*0d50*/  EXIT ;  /* 0x000000000000794d */ /* 0x000fea0003800000 */
.L_x_13:
        /* <DEDUP_REMOVED lines=10> */
.L_x_15:


//--------------------- .nv.shared.reserved.0     --------------------------
	.section	.nv.shared.reserved.0,"aw",@nobits
	.weak		__nv_reservedSMEM_offset_0_alias
	.size		__nv_reservedSMEM_offset_0_alias, 0, 64
	.other		__nv_reservedSMEM_offset_0_alias,@"STO_CUDA_RESERVED_SHARED STV_DEFAULT"
__nv_reservedSMEM_offset_0_alias:
	.zero		0
	.zero		64


//--------------------- .nv.constant0._Z10copyKernelPiS_i --------------------------
	.section	.nv.constant0._Z10copyKernelPiS_i,"a",@progbits
	.sectionflags	@""
	.align	4
.nv.constant0._Z10copyKernelPiS_i:
	.zero		916


//--------------------- .nv.constant0._Z11mergeKernelPiS_iii --------------------------
	.section	.nv.constant0._Z11mergeKernelPiS_iii,"a",@progbits
	.sectionflags	@""
	.align	4
.nv.constant0._Z11mergeKernelPiS_iii:
	.zero		924


//--------------------- SYMBOLS --------------------------

	.type		.nv.reservedSmem.offset0,@object
	.size		.nv.reservedSmem.offset0,0x4
